	.headerflags	@"EF_CUDA_TEXMODE_UNIFIED EF_CUDA_64BIT_ADDRESS EF_CUDA_ACCELERATORS EF_CUDA_SM90 EF_CUDA_VIRTUAL_SM(EF_CUDA_SM90)"
	.elftype	@"ET_EXEC"


//--------------------- .nv.info                  --------------------------
	.section	.nv.info,"",@"SHT_CUDA_INFO"
	.align	4


	//----- nvinfo : EIATTR_REGCOUNT
	.align		4
        /*0000*/ 	.byte	0x04, 0x2f
        /*0002*/ 	.short	(.L_5 - .L_4)
	.align		4
.L_4:
        /*0004*/ 	.word	index@(triton_red_fused__to_copy_add_embedding_mean_mul_pow_rsqrt_0)
        /*0008*/ 	.word	0x00000020


	//----- nvinfo : EIATTR_MIN_STACK_SIZE
	.align		4
.L_5:
        /*000c*/ 	.byte	0x04, 0x12
        /*000e*/ 	.short	(.L_7 - .L_6)
	.align		4
.L_6:
        /*0010*/ 	.word	index@(triton_red_fused__to_copy_add_embedding_mean_mul_pow_rsqrt_0)
        /*0014*/ 	.word	0x00000000


	//----- nvinfo : EIATTR_FRAME_SIZE
	.align		4
.L_7:
        /*0018*/ 	.byte	0x04, 0x11
        /*001a*/ 	.short	(.L_9 - .L_8)
	.align		4
.L_8:
        /*001c*/ 	.word	index@(triton_red_fused__to_copy_add_embedding_mean_mul_pow_rsqrt_0)
        /*0020*/ 	.word	0x00000000


	//----- nvinfo : EIATTR_MIN_STACK_SIZE
	.align		4
.L_9:
        /*0024*/ 	.byte	0x04, 0x12
        /*0026*/ 	.short	(.L_11 - .L_10)
	.align		4
.L_10:
        /*0028*/ 	.word	index@(triton_red_fused__to_copy_add_embedding_mean_mul_pow_rsqrt_0)
        /*002c*/ 	.word	0x00000000
.L_11:


//--------------------- .nv.info.triton_red_fused__to_copy_add_embedding_mean_mul_pow_rsqrt_0 --------------------------
	.section	.nv.info.triton_red_fused__to_copy_add_embedding_mean_mul_pow_rsqrt_0,"",@"SHT_CUDA_INFO"
	.sectionflags	@""
	.align	4


	//----- nvinfo : EIATTR_CUDA_API_VERSION
	.align		4
        /*0000*/ 	.byte	0x04, 0x37
        /*0002*/ 	.short	(.L_13 - .L_12)
.L_12:
        /*0004*/ 	.word	0x0000007c


	//----- nvinfo : EIATTR_KPARAM_INFO
	.align		4
.L_13:
        /*0008*/ 	.byte	0x04, 0x17
        /*000a*/ 	.short	(.L_15 - .L_14)
.L_14:
        /*000c*/ 	.word	0x00000000
        /*0010*/ 	.short	0x0008
        /*0012*/ 	.short	0x0038
        /*0014*/ 	.byte	0x00, 0xf4, 0x21, 0x00


	//----- nvinfo : EIATTR_KPARAM_INFO
	.align		4
.L_15:
        /*0018*/ 	.byte	0x04, 0x17
        /*001a*/ 	.short	(.L_17 - .L_16)
.L_16:
        /*001c*/ 	.word	0x00000000
        /*0020*/ 	.short	0x0007
        /*0022*/ 	.short	0x0034
        /*0024*/ 	.byte	0x00, 0xf0, 0x11, 0x00


	//----- nvinfo : EIATTR_KPARAM_INFO
	.align		4
.L_17:
        /*0028*/ 	.byte	0x04, 0x17
        /*002a*/ 	.short	(.L_19 - .L_18)
.L_18:
        /*002c*/ 	.word	0x00000000
        /*0030*/ 	.short	0x0006
        /*0032*/ 	.short	0x0030
        /*0034*/ 	.byte	0x00, 0xf0, 0x11, 0x00


	//----- nvinfo : EIATTR_KPARAM_INFO
	.align		4
.L_19:
        /*0038*/ 	.byte	0x04, 0x17
        /*003a*/ 	.short	(.L_21 - .L_20)
.L_20:
        /*003c*/ 	.word	0x00000000
        /*0040*/ 	.short	0x0005
        /*0042*/ 	.short	0x0028
        /*0044*/ 	.byte	0x00, 0xf4, 0x21, 0x00


	//----- nvinfo : EIATTR_KPARAM_INFO
	.align		4
.L_21:
        /*0048*/ 	.byte	0x04, 0x17
        /*004a*/ 	.short	(.L_23 - .L_22)
.L_22:
        /*004c*/ 	.word	0x00000000
        /*0050*/ 	.short	0x0004
        /*0052*/ 	.short	0x0020
        /*0054*/ 	.byte	0x00, 0xf4, 0x21, 0x00


	//----- nvinfo : EIATTR_KPARAM_INFO
	.align		4
.L_23:
        /*0058*/ 	.byte	0x04, 0x17
        /*005a*/ 	.short	(.L_25 - .L_24)
.L_24:
        /*005c*/ 	.word	0x00000000
        /*0060*/ 	.short	0x0003
        /*0062*/ 	.short	0x0018
        /*0064*/ 	.byte	0x00, 0xf4, 0x21, 0x00


	//----- nvinfo : EIATTR_KPARAM_INFO
	.align		4
.L_25:
        /*0068*/ 	.byte	0x04, 0x17
        /*006a*/ 	.short	(.L_27 - .L_26)
.L_26:
        /*006c*/ 	.word	0x00000000
        /*0070*/ 	.short	0x0002
        /*0072*/ 	.short	0x0010
        /*0074*/ 	.byte	0x00, 0xf4, 0x21, 0x00


	//----- nvinfo : EIATTR_KPARAM_INFO
	.align		4
.L_27:
        /*0078*/ 	.byte	0x04, 0x17
        /*007a*/ 	.short	(.L_29 - .L_28)
.L_28:
        /*007c*/ 	.word	0x00000000
        /*0080*/ 	.short	0x0001
        /*0082*/ 	.short	0x0008
        /*0084*/ 	.byte	0x00, 0xf4, 0x21, 0x00


	//----- nvinfo : EIATTR_KPARAM_INFO
	.align		4
.L_29:
        /*0088*/ 	.byte	0x04, 0x17
        /*008a*/ 	.short	(.L_31 - .L_30)
.L_30:
        /*008c*/ 	.word	0x00000000
        /*0090*/ 	.short	0x0000
        /*0092*/ 	.short	0x0000
        /*0094*/ 	.byte	0x00, 0xf4, 0x21, 0x00


	//----- nvinfo : EIATTR_SPARSE_MMA_MASK
	.align		4
.L_31:
        /*0098*/ 	.byte	0x03, 0x50
        /*009a*/ 	.short	0x0000


	//----- nvinfo : EIATTR_MAXREG_COUNT
	.align		4
        /*009c*/ 	.byte	0x03, 0x1b
        /*009e*/ 	.short	0x00ff


	//----- nvinfo : EIATTR_EXTERNS
	.align		4
        /*00a0*/ 	.byte	0x04, 0x0f
        /*00a2*/ 	.short	(.L_33 - .L_32)


	//   ....[0]....
	.align		4
.L_32:
        /*00a4*/ 	.word	index@(__assertfail)


	//----- nvinfo : EIATTR_COOP_GROUP_MASK_REGIDS
	.align		4
.L_33:
        /*00a8*/ 	.byte	0x04, 0x29
        /*00aa*/ 	.short	(.L_35 - .L_34)


	//   ....[0]....
.L_34:
        /*00ac*/ 	.word	0xffffffff


	//   ....[1]....
        /*00b0*/ 	.word	0xffffffff


	//   ....[2]....
        /*00b4*/ 	.word	0xffffffff


	//   ....[3]....
        /*00b8*/ 	.word	0xffffffff


	//   ....[4]....
        /*00bc*/ 	.word	0xffffffff


	//   ....[5]....
        /*00c0*/ 	.word	0xffffffff


	//   ....[6]....
        /*00c4*/ 	.word	0xffffffff


	//   ....[7]....
        /*00c8*/ 	.word	0xffffffff


	//----- nvinfo : EIATTR_COOP_GROUP_INSTR_OFFSETS
	.align		4
.L_35:
        /*00cc*/ 	.byte	0x04, 0x28
        /*00ce*/ 	.short	(.L_37 - .L_36)


	//   ....[0]....
.L_36:
        /*00d0*/ 	.word	0x00000610


	//   ....[1]....
        /*00d4*/ 	.word	0x00000630


	//   ....[2]....
        /*00d8*/ 	.word	0x00000650


	//   ....[3]....
        /*00dc*/ 	.word	0x00000670


	//   ....[4]....
        /*00e0*/ 	.word	0x000006a0


	//   ....[5]....
        /*00e4*/ 	.word	0x00000810


	//   ....[6]....
        /*00e8*/ 	.word	0x00000830


	//   ....[7]....
        /*00ec*/ 	.word	0x00000850


	//----- nvinfo : EIATTR_SYSCALL_OFFSETS
	.align		4
.L_37:
        /*00f0*/ 	.byte	0x04, 0x46
        /*00f2*/ 	.short	(.L_39 - .L_38)


	//   ....[0]....
.L_38:
        /*00f4*/ 	.word	0x00000230


	//----- nvinfo : EIATTR_EXIT_INSTR_OFFSETS
	.align		4
.L_39:
        /*00f8*/ 	.byte	0x04, 0x1c
        /*00fa*/ 	.short	(.L_41 - .L_40)


	//   ....[0]....
.L_40:
        /*00fc*/ 	.word	0x00000e90


	//   ....[1]....
        /*0100*/ 	.word	0x00000eb0


	//----- nvinfo : EIATTR_REQNTID
	.align		4
.L_41:
        /*0104*/ 	.byte	0x04, 0x10
        /*0106*/ 	.short	(.L_43 - .L_42)
.L_42:
        /*0108*/ 	.word	0x00000100
        /*010c*/ 	.word	0x00000001
        /*0110*/ 	.word	0x00000001


	//----- nvinfo : EIATTR_CBANK_PARAM_SIZE
	.align		4
.L_43:
        /*0114*/ 	.byte	0x03, 0x19
        /*0116*/ 	.short	0x0040


	//----- nvinfo : EIATTR_PARAM_CBANK
	.align		4
        /*0118*/ 	.byte	0x04, 0x0a
        /*011a*/ 	.short	(.L_45 - .L_44)
	.align		4
.L_44:
        /*011c*/ 	.word	index@(.nv.constant0.triton_red_fused__to_copy_add_embedding_mean_mul_pow_rsqrt_0)
        /*0120*/ 	.short	0x0210
        /*0122*/ 	.short	0x0040


	//----- nvinfo : EIATTR_SW_WAR
	.align		4
.L_45:
        /*0124*/ 	.byte	0x04, 0x36
        /*0126*/ 	.short	(.L_47 - .L_46)
.L_46:
        /*0128*/ 	.word	0x00000008
.L_47:


//--------------------- .nv.callgraph             --------------------------
	.section	.nv.callgraph,"",@"SHT_CUDA_CALLGRAPH"
	.align	4
	.sectionentsize	8
	.align		4
        /*0000*/ 	.word	0x00000000
	.align		4
        /*0004*/ 	.word	0xffffffff
	.align		4
        /*0008*/ 	.word	index@(triton_red_fused__to_copy_add_embedding_mean_mul_pow_rsqrt_0)
	.align		4
        /*000c*/ 	.word	index@(__assertfail)
	.align		4
        /*0010*/ 	.word	0x00000000
	.align		4
        /*0014*/ 	.word	0xfffffffe
	.align		4
        /*0018*/ 	.word	0x00000000
	.align		4
        /*001c*/ 	.word	0xfffffffd
	.align		4
        /*0020*/ 	.word	0x00000000
	.align		4
        /*0024*/ 	.word	0xfffffffc


//--------------------- .nv.constant4             --------------------------
	.section	.nv.constant4,"a",@progbits
	.align	8
	.align		8
.nv.constant4:
        /*0000*/ 	.dword	__assertfail
	.align		8
        /*0008*/ 	.dword	assertFunc_0
	.align		8
        /*0010*/ 	.dword	assertFile_0
	.align		8
        /*0018*/ 	.dword	assertMessage_0
	.align		8
        /*0020*/ 	.dword	_$_str


//--------------------- .text.triton_red_fused__to_copy_add_embedding_mean_mul_pow_rsqrt_0 --------------------------
	.section	.text.triton_red_fused__to_copy_add_embedding_mean_mul_pow_rsqrt_0,"ax",@progbits
	.sectionflags	@"SHF_BARRIERS=1"
	.align	128
        .global         triton_red_fused__to_copy_add_embedding_mean_mul_pow_rsqrt_0
        .type           triton_red_fused__to_copy_add_embedding_mean_mul_pow_rsqrt_0,@function
        .size           triton_red_fused__to_copy_add_embedding_mean_mul_pow_rsqrt_0,(.L_x_2 - triton_red_fused__to_copy_add_embedding_mean_mul_pow_rsqrt_0)
        .other          triton_red_fused__to_copy_add_embedding_mean_mul_pow_rsqrt_0,@"STO_CUDA_ENTRY STV_DEFAULT"
triton_red_fused__to_copy_add_embedding_mean_mul_pow_rsqrt_0:
.text.triton_red_fused__to_copy_add_embedding_mean_mul_pow_rsqrt_0:
[----:B------:R-:W0:Y:S02]  /*0000*/  LDC R1, c[0x0][0x28] ;  /* 0x00000a00ff017b82 */ /* 0x000e240000000800 */
[----:B------:R-:W1:Y:S01]  /*0010*/  S2R R14, SR_CTAID.X ;  /* 0x00000000000e7919 */ /* 0x000e620000002500 */
[----:B------:R-:W2:Y:S01]  /*0020*/  LDC.64 R2, c[0x0][0x218] ;  /* 0x00008600ff027b82 */ /* 0x000ea20000000a00 */
[----:B------:R-:W-:Y:S01]  /*0030*/  ULDC UR8, c[0x0][0x240] ;  /* 0x0000900000087ab9 */ /* 0x000fe20000000800 */
[----:B------:R-:W-:Y:S01]  /*0040*/  CS2R R4, SRZ ;  /* 0x0000000000047805 */ /* 0x000fe2000001ff00 */
[----:B------:R-:W-:Y:S01]  /*0050*/  ULDC.64 UR6, c[0x0][0x208] ;  /* 0x0000820000067ab9 */ /* 0x000fe20000000a00 */
[C---:B-1----:R-:W-:Y:S01]  /*0060*/  ISETP.GE.AND P1, PT, R14.reuse, UR8, PT ;  /* 0x000000080e007c0c */ /* 0x042fe2000bf26270 */
[----:B--2---:R-:W-:-:S12]  /*0070*/  IMAD.WIDE R2, R14, 0x8, R2 ;  /* 0x000000080e027825 */ /* 0x004fd800078e0202 */
[----:B------:R-:W2:Y:S01]  /*0080*/  @!P1 LDG.E.EL.64 R4, desc[UR6][R2.64] ;  /* 0x0000000602049981 */ /* 0x000ea2000c2e1b00 */
[----:B------:R-:W-:-:S06]  /*0090*/  CS2R R16, SRZ ;  /* 0x0000000000107805 */ /* 0x000fcc000001ff00 */
[----:B------:R1:W5:Y:S01]  /*00a0*/  @!P1 LDG.E.EL.64 R16, desc[UR6][R2.64] ;  /* 0x0000000602109981 */ /* 0x000362000c2e1b00 */
[----:B--2---:R-:W-:Y:S02]  /*00b0*/  IADD3 R7, P2, R4, 0x1f500, RZ ;  /* 0x0001f50004077810 */ /* 0x004fe40007f5e0ff */
[----:B------:R-:W-:Y:S02]  /*00c0*/  ISETP.GE.AND P0, PT, R5, RZ, PT ;  /* 0x000000ff0500720c */ /* 0x000fe40003f06270 */
[----:B------:R-:W-:Y:S02]  /*00d0*/  IADD3.X R9, RZ, R5, RZ, P2, !PT ;  /* 0x00000005ff097210 */ /* 0x000fe400017fe4ff */
[----:B------:R-:W-:Y:S02]  /*00e0*/  SEL R0, R7, R4, !P0 ;  /* 0x0000000407007207 */ /* 0x000fe40004000000 */
[----:B------:R-:W-:Y:S02]  /*00f0*/  SEL R4, R9, R5, !P0 ;  /* 0x0000000509047207 */ /* 0x000fe40004000000 */
[----:B------:R-:W-:-:S04]  /*0100*/  ISETP.GE.U32.AND P0, PT, R0, 0x1f500, PT ;  /* 0x0001f5000000780c */ /* 0x000fc80003f06070 */
[----:B------:R-:W-:-:S04]  /*0110*/  ISETP.GE.U32.AND.EX P0, PT, R4, RZ, PT, P0 ;  /* 0x000000ff0400720c */ /* 0x000fc80003f06100 */
[----:B------:R-:W-:-:S13]  /*0120*/  ISETP.GE.OR P0, PT, R14, UR8, !P0 ;  /* 0x000000080e007c0c */ /* 0x000fda000c706670 */
[----:B-1----:R-:W-:Y:S05]  /*0130*/  @P0 BRA `(.L_x_0) ;  /* 0x0000000000400947 */ /* 0x002fea0003800000 */
[----:B------:R-:W-:Y:S01]  /*0140*/  MOV R2, 0x0 ;  /* 0x0000000000027802 */ /* 0x000fe20000000f00 */
[----:B------:R-:W-:Y:S01]  /*0150*/  ULDC.64 UR4, c[0x4][0x18] ;  /* 0x0100060000047ab9 */ /* 0x000fe20000000a00 */
[----:B------:R-:W-:Y:S01]  /*0160*/  ULDC.64 UR10, c[0x4][0x8] ;  /* 0x01000200000a7ab9 */ /* 0x000fe20000000a00 */
[----:B------:R-:W-:Y:S01]  /*0170*/  MOV R4, UR4 ;  /* 0x0000000400047c02 */ /* 0x000fe20008000f00 */
[----:B------:R-:W-:Y:S01]  /*0180*/  HFMA2.MMA R8, -RZ, RZ, 0, 2.384185791015625e-06 ;  /* 0x00000028ff087435 */ /* 0x000fe200000001ff */
[----:B------:R-:W-:Y:S01]  /*0190*/  MOV R5, UR5 ;  /* 0x0000000500057c02 */ /* 0x000fe20008000f00 */
[----:B------:R-:W1:Y:S01]  /*01a0*/  LDC.64 R2, c[0x4][R2] ;  /* 0x0100000002027b82 */ /* 0x000e620000000a00 */
[----:B------:R-:W-:Y:S01]  /*01b0*/  ULDC.64 UR4, c[0x4][0x10] ;  /* 0x0100040000047ab9 */ /* 0x000fe20000000a00 */
[----:B------:R-:W-:Y:S01]  /*01c0*/  HFMA2.MMA R13, -RZ, RZ, 0, 0 ;  /* 0x00000000ff0d7435 */ /* 0x000fe200000001ff */
[----:B------:R-:W-:Y:S02]  /*01d0*/  MOV R6, UR4 ;  /* 0x0000000400067c02 */ /* 0x000fe40008000f00 */
[----:B------:R-:W-:-:S02]  /*01e0*/  MOV R7, UR5 ;  /* 0x0000000500077c02 */ /* 0x000fc40008000f00 */
[----:B------:R-:W-:Y:S02]  /*01f0*/  MOV R10, UR10 ;  /* 0x0000000a000a7c02 */ /* 0x000fe40008000f00 */
[----:B------:R-:W-:Y:S02]  /*0200*/  MOV R11, UR11 ;  /* 0x0000000b000b7c02 */ /* 0x000fe40008000f00 */
[----:B------:R-:W-:-:S07]  /*0210*/  MOV R12, 0x1 ;  /* 0x00000001000c7802 */ /* 0x000fce0000000f00 */
[----:B------:R-:W-:-:S07]  /*0220*/  LEPC R20, `(.L_x_0) ;  /* 0x000000001014794e */ /* 0x000fce0000000000 */
[----:B01---5:R-:W-:Y:S05]  /*0230*/  CALL.ABS.NOINC R2 ;  /* 0x0000000002007343 */ /* 0x023fea0003c00000 */
.L_x_0:
[----:B------:R-:W1:Y:S01]  /*0240*/  S2R R15, SR_TID.X ;  /* 0x00000000000f7919 */ /* 0x000e620000002100 */
[----:B------:R-:W2:Y:S01]  /*0250*/  LDC.64 R6, c[0x0][0x220] ;  /* 0x00008800ff067b82 */ /* 0x000ea20000000a00 */
[C---:B-----5:R-:W-:Y:S02]  /*0260*/  SHF.L.U32 R5, R16.reuse, 0xc, RZ ;  /* 0x0000000c10057819 */ /* 0x060fe400000006ff */
[----:B------:R-:W-:Y:S02]  /*0270*/  SHF.L.U64.HI R2, R16, 0xc, R17 ;  /* 0x0000000c10027819 */ /* 0x000fe40000010211 */
[----:B------:R-:W-:Y:S02]  /*0280*/  ISETP.GE.AND P0, PT, R17, RZ, PT ;  /* 0x000000ff1100720c */ /* 0x000fe40003f06270 */
[----:B------:R-:W-:Y:S01]  /*0290*/  CS2R R8, SRZ ;  /* 0x0000000000087805 */ /* 0x000fe2000001ff00 */
[----:B------:R-:W-:Y:S01]  /*02a0*/  BAR.SYNC.DEFER_BLOCKING 0x0 ;  /* 0x0000000000007b1d */ /* 0x000fe20000010000 */
[----:B------:R-:W-:-:S04]  /*02b0*/  IADD3 R0, P2, R5, 0x1f500000, RZ ;  /* 0x1f50000005007810 */ /* 0x000fc80007f5e0ff */
[----:B------:R-:W-:Y:S02]  /*02c0*/  IADD3.X R3, RZ, R2, RZ, P2, !PT ;  /* 0x00000002ff037210 */ /* 0x000fe400017fe4ff */
[----:B------:R-:W-:Y:S02]  /*02d0*/  CS2R R10, SRZ ;  /* 0x00000000000a7805 */ /* 0x000fe4000001ff00 */
[----:B------:R-:W-:Y:S02]  /*02e0*/  SEL R0, R0, R5, !P0 ;  /* 0x0000000500007207 */ /* 0x000fe40004000000 */
[----:B------:R-:W-:Y:S02]  /*02f0*/  CS2R R4, SRZ ;  /* 0x0000000000047805 */ /* 0x000fe4000001ff00 */
[----:B------:R-:W-:Y:S01]  /*0300*/  SEL R3, R3, R2, !P0 ;  /* 0x0000000203037207 */ /* 0x000fe20004000000 */
[----:B------:R-:W3:Y:S08]  /*0310*/  S2UR UR5, SR_CgaCtaId ;  /* 0x00000000000579c3 */ /* 0x000ef00000008800 */
[----:B------:R-:W4:Y:S01]  /*0320*/  LDC.64 R22, c[0x0][0x230] ;  /* 0x00008c00ff167b82 */ /* 0x000f220000000a00 */
[----:B--2---:R-:W-:Y:S01]  /*0330*/  LEA R2, P0, R0, R6, 0x1 ;  /* 0x0000000600027211 */ /* 0x004fe200078008ff */
[----:B------:R-:W-:Y:S01]  /*0340*/  UMOV UR4, 0x400 ;  /* 0x0000040000047882 */ /* 0x000fe20000000000 */
[----:B------:R-:W-:-:S02]  /*0350*/  ULDC.64 UR10, c[0x0][0x230] ;  /* 0x00008c00000a7ab9 */ /* 0x000fc40000000a00 */
[----:B------:R-:W-:Y:S02]  /*0360*/  LEA.HI.X R3, R0, R7, R3, 0x1, P0 ;  /* 0x0000000700037211 */ /* 0x000fe400000f0c03 */
[----:B------:R-:W-:Y:S02]  /*0370*/  CS2R R6, SRZ ;  /* 0x0000000000067805 */ /* 0x000fe4000001ff00 */
[----:B-1----:R-:W-:-:S04]  /*0380*/  SHF.L.U32 R12, R15, 0x3, RZ ;  /* 0x000000030f0c7819 */ /* 0x002fc800000006ff */
[----:B------:R-:W-:-:S05]  /*0390*/  LOP3.LUT R12, R12, 0x7f8, RZ, 0xc0, !PT ;  /* 0x000007f80c0c7812 */ /* 0x000fca00078ec0ff */
[----:B------:R-:W-:-:S05]  /*03a0*/  IMAD.WIDE.U32 R2, R12, 0x2, R2 ;  /* 0x000000020c027825 */ /* 0x000fca00078e0002 */
[----:B------:R-:W2:Y:S04]  /*03b0*/  @!P1 LDG.E.EF.128 R4, desc[UR6][R2.64] ;  /* 0x0000000602049981 */ /* 0x000ea8000c0e1d00 */
[----:B------:R1:W5:Y:S01]  /*03c0*/  @!P1 LDG.E.EF.128 R8, desc[UR6][R2.64+0x1000] ;  /* 0x0010000602089981 */ /* 0x000362000c0e1d00 */
[C---:B------:R-:W-:Y:S01]  /*03d0*/  LOP3.LUT P0, RZ, R15.reuse, 0x1f, RZ, 0xc0, !PT ;  /* 0x0000001f0fff7812 */ /* 0x040fe2000780c0ff */
[----:B---3--:R-:W-:Y:S01]  /*03e0*/  UPRMT UR4, UR5, 0x654, UR4 ;  /* 0x0000065405047896 */ /* 0x008fe20008000004 */
[----:B------:R-:W-:Y:S01]  /*03f0*/  ISETP.GE.AND P2, PT, R15, 0x8, PT ;  /* 0x000000080f00780c */ /* 0x000fe20003f46270 */
[----:B--2---:R-:W-:Y:S02]  /*0400*/  HADD2.F32 R0, -RZ, R4.H1_H1 ;  /* 0x30000004ff007230 */ /* 0x004fe40000004100 */
[----:B------:R-:W-:-:S02]  /*0410*/  HADD2.F32 R16, -RZ, R4.H0_H0 ;  /* 0x20000004ff107230 */ /* 0x000fc40000004100 */
[----:B------:R-:W-:Y:S02]  /*0420*/  HADD2.F32 R17, -RZ, R5.H0_H0 ;  /* 0x20000005ff117230 */ /* 0x000fe40000004100 */
[----:B------:R-:W-:Y:S01]  /*0430*/  FMUL R19, R0, R0 ;  /* 0x0000000000137220 */ /* 0x000fe20000400000 */
[----:B-1----:R-:W-:-:S03]  /*0440*/  HADD2.F32 R3, -RZ, R7.H0_H0 ;  /* 0x20000007ff037230 */ /* 0x002fc60000004100 */
[----:B------:R-:W-:Y:S01]  /*0450*/  FFMA R0, R16, R16, R19 ;  /* 0x0000001010007223 */ /* 0x000fe20000000013 */
[----:B------:R-:W-:-:S03]  /*0460*/  HADD2.F32 R19, -RZ, R5.H1_H1 ;  /* 0x30000005ff137230 */ /* 0x000fc60000004100 */
[----:B------:R-:W-:Y:S01]  /*0470*/  FFMA R0, R17, R17, R0 ;  /* 0x0000001111007223 */ /* 0x000fe20000000000 */
[----:B------:R-:W-:-:S03]  /*0480*/  HADD2.F32 R17, -RZ, R6.H0_H0 ;  /* 0x20000006ff117230 */ /* 0x000fc60000004100 */
[----:B------:R-:W-:Y:S01]  /*0490*/  FFMA R0, R19, R19, R0 ;  /* 0x0000001313007223 */ /* 0x000fe20000000000 */
[----:B------:R-:W-:-:S03]  /*04a0*/  HADD2.F32 R19, -RZ, R6.H1_H1 ;  /* 0x30000006ff137230 */ /* 0x000fc60000004100 */
[----:B------:R-:W-:Y:S01]  /*04b0*/  FFMA R0, R17, R17, R0 ;  /* 0x0000001111007223 */ /* 0x000fe20000000000 */
[----:B------:R-:W-:-:S03]  /*04c0*/  HADD2.F32 R17, -RZ, R7.H1_H1 ;  /* 0x30000007ff117230 */ /* 0x000fc60000004100 */
[----:B------:R-:W-:-:S04]  /*04d0*/  FFMA R0, R19, R19, R0 ;  /* 0x0000001313007223 */ /* 0x000fc80000000000 */
[----:B------:R-:W-:Y:S01]  /*04e0*/  FFMA R0, R3, R3, R0 ;  /* 0x0000000303007223 */ /* 0x000fe20000000000 */
[----:B-----5:R-:W-:-:S03]  /*04f0*/  HADD2.F32 R3, -RZ, R8.H0_H0 ;  /* 0x20000008ff037230 */ /* 0x020fc60000004100 */
[----:B------:R-:W-:Y:S01]  /*0500*/  FFMA R0, R17, R17, R0 ;  /* 0x0000001111007223 */ /* 0x000fe20000000000 */
[----:B------:R-:W-:-:S03]  /*0510*/  HADD2.F32 R17, -RZ, R8.H1_H1 ;  /* 0x30000008ff117230 */ /* 0x000fc60000004100 */
[----:B------:R-:W-:Y:S01]  /*0520*/  FFMA R0, R3, R3, R0 ;  /* 0x0000000303007223 */ /* 0x000fe20000000000 */
[----:B------:R-:W-:-:S03]  /*0530*/  HADD2.F32 R3, -RZ, R9.H0_H0 ;  /* 0x20000009ff037230 */ /* 0x000fc60000004100 */
        /* <DEDUP_REMOVED lines=10> */
[----:B------:R-:W-:-:S04]  /*05e0*/  FFMA R0, R3, R3, R0 ;  /* 0x0000000303007223 */ /* 0x000fc80000000000 */
[----:B------:R-:W-:-:S05]  /*05f0*/  FFMA R0, R17, R17, R0 ;  /* 0x0000001111007223 */ /* 0x000fca0000000000 */
[----:B------:R-:W-:-:S05]  /*0600*/  FSEL R0, R0, RZ, !P1 ;  /* 0x000000ff00007208 */ /* 0x000fca0004800000 */
[----:B------:R-:W1:Y:S02]  /*0610*/  SHFL.BFLY PT, R3, R0, 0x10, 0x1f ;  /* 0x0e001f0000037f89 */ /* 0x000e6400000e0000 */
[----:B-1----:R-:W-:-:S05]  /*0620*/  FADD R3, R0, R3 ;  /* 0x0000000300037221 */ /* 0x002fca0000000000 */
[----:B------:R-:W1:Y:S02]  /*0630*/  SHFL.BFLY PT, R2, R3, 0x8, 0x1f ;  /* 0x0d001f0003027f89 */ /* 0x000e6400000e0000 */
[----:B-1----:R-:W-:-:S05]  /*0640*/  FADD R2, R3, R2 ;  /* 0x0000000203027221 */ /* 0x002fca0000000000 */
[----:B------:R-:W1:Y:S02]  /*0650*/  SHFL.BFLY PT, R17, R2, 0x4, 0x1f ;  /* 0x0c801f0002117f89 */ /* 0x000e6400000e0000 */
[----:B-1----:R-:W-:-:S05]  /*0660*/  FADD R16, R2, R17 ;  /* 0x0000001102107221 */ /* 0x002fca0000000000 */
[----:B------:R-:W1:Y:S02]  /*0670*/  SHFL.BFLY PT, R17, R16, 0x2, 0x1f ;  /* 0x0c401f0010117f89 */ /* 0x000e6400000e0000 */
[----:B-1----:R-:W-:Y:S01]  /*0680*/  FADD R18, R16, R17 ;  /* 0x0000001110127221 */ /* 0x002fe20000000000 */
[----:B------:R-:W-:-:S04]  /*0690*/  SHF.L.U32 R17, R14, 0xc, RZ ;  /* 0x0000000c0e117819 */ /* 0x000fc800000006ff */
[----:B------:R-:W1:Y:S01]  /*06a0*/  SHFL.BFLY PT, R19, R18, 0x1, 0x1f ;  /* 0x0c201f0012137f89 */ /* 0x000e6200000e0000 */
[----:B------:R-:W-:Y:S02]  /*06b0*/  LOP3.LUT R3, R12, R17, RZ, 0xfc, !PT ;  /* 0x000000110c037212 */ /* 0x000fe400078efcff */
[----:B------:R-:W-:Y:S02]  /*06c0*/  SHF.R.S32.HI R2, RZ, 0x1f, R17 ;  /* 0x0000001fff027819 */ /* 0x000fe40000011411 */
[C---:B------:R-:W-:Y:S01]  /*06d0*/  SHF.L.U32 R0, R3.reuse, 0x1, RZ ;  /* 0x0000000103007819 */ /* 0x040fe200000006ff */
[C---:B----4-:R-:W-:Y:S01]  /*06e0*/  IMAD.WIDE R22, R3.reuse, 0x2, R22 ;  /* 0x0000000203167825 */ /* 0x050fe200078e0216 */
[----:B------:R-:W-:Y:S02]  /*06f0*/  SHF.R.U32.HI R17, RZ, 0x3, R15 ;  /* 0x00000003ff117819 */ /* 0x000fe4000001160f */
[----:B------:R-:W-:Y:S02]  /*0700*/  SHF.L.U64.HI R2, R3, 0x1, R2 ;  /* 0x0000000103027819 */ /* 0x000fe40000010202 */
[----:B------:R-:W-:Y:S01]  /*0710*/  IADD3 R16, P3, R0, UR10, RZ ;  /* 0x0000000a00107c10 */ /* 0x000fe2000ff7e0ff */
[----:B------:R2:W-:Y:S01]  /*0720*/  @!P1 STG.E.128 desc[UR6][R22.64], R4 ;  /* 0x0000000416009986 */ /* 0x0005e2000c101d06 */
[----:B-1----:R-:W-:Y:S01]  /*0730*/  FADD R25, R18, R19 ;  /* 0x0000001312197221 */ /* 0x002fe20000000000 */
[----:B------:R-:W-:-:S02]  /*0740*/  LOP3.LUT R18, R17, 0x1c, RZ, 0xc0, !PT ;  /* 0x0000001c11127812 */ /* 0x000fc400078ec0ff */
[----:B------:R-:W-:Y:S02]  /*0750*/  IADD3.X R17, R2, UR11, RZ, P3, !PT ;  /* 0x0000000b02117c10 */ /* 0x000fe40009ffe4ff */
[C---:B------:R-:W-:Y:S01]  /*0760*/  LEA R19, R15.reuse, UR4, 0x2 ;  /* 0x000000040f137c11 */ /* 0x040fe2000f8e10ff */
[----:B------:R-:W-:Y:S01]  /*0770*/  @!P0 STS [R18+UR4], R25 ;  /* 0x0000001912008988 */ /* 0x000fe20008000804 */
[C---:B------:R-:W-:Y:S01]  /*0780*/  LOP3.LUT P0, RZ, R15.reuse, 0x7, RZ, 0xc0, !PT ;  /* 0x000000070fff7812 */ /* 0x040fe2000780c0ff */
[----:B--2---:R-:W1:Y:S01]  /*0790*/  LDC.64 R4, c[0x0][0x210] ;  /* 0x00008400ff047b82 */ /* 0x004e620000000a00 */
[----:B------:R-:W-:Y:S01]  /*07a0*/  MOV R7, 0x39800000 ;  /* 0x3980000000077802 */ /* 0x000fe20000000f00 */
[----:B------:R2:W-:Y:S06]  /*07b0*/  @!P1 STG.E.128 desc[UR6][R16.64+0x1000], R8 ;  /* 0x0010000810009986 */ /* 0x0005ec000c101d06 */
[----:B------:R-:W-:Y:S01]  /*07c0*/  BAR.SYNC.DEFER_BLOCKING 0x0 ;  /* 0x0000000000007b1d */ /* 0x000fe20000010000 */
[----:B------:R-:W-:-:S07]  /*07d0*/  ISETP.LT.AND P0, PT, R15, 0x8, !P0 ;  /* 0x000000080f00780c */ /* 0x000fce0004701270 */
[----:B--2---:R-:W2:Y:S01]  /*07e0*/  LDC.64 R8, c[0x0][0x228] ;  /* 0x00008a00ff087b82 */ /* 0x004ea20000000a00 */
[----:B------:R-:W3:Y:S01]  /*07f0*/  @!P2 LDS R13, [R19] ;  /* 0x00000000130da984 */ /* 0x000ee20000000800 */
[----:B--2---:R-:W-:-:S03]  /*0800*/  IMAD.WIDE.U32 R26, R12, 0x2, R8 ;  /* 0x000000020c1a7825 */ /* 0x004fc600078e0008 */
[----:B---3--:R-:W2:Y:S02]  /*0810*/  SHFL.BFLY PT, R20, R13, 0x4, 0x1f ;  /* 0x0c801f000d147f89 */ /* 0x008ea400000e0000 */
[----:B--2---:R-:W-:-:S05]  /*0820*/  FADD R20, R13, R20 ;  /* 0x000000140d147221 */ /* 0x004fca0000000000 */
[----:B------:R-:W2:Y:S02]  /*0830*/  SHFL.BFLY PT, R21, R20, 0x2, 0x1f ;  /* 0x0c401f0014157f89 */ /* 0x000ea400000e0000 */
[----:B--2---:R-:W-:-:S05]  /*0840*/  FADD R21, R20, R21 ;  /* 0x0000001514157221 */ /* 0x004fca0000000000 */
[----:B------:R-:W2:Y:S02]  /*0850*/  SHFL.BFLY PT, R24, R21, 0x1, 0x1f ;  /* 0x0c201f0015187f89 */ /* 0x000ea400000e0000 */
[----:B--2---:R-:W-:-:S05]  /*0860*/  FADD R24, R21, R24 ;  /* 0x0000001815187221 */ /* 0x004fca0000000000 */
[----:B------:R1:W-:Y:S01]  /*0870*/  @P0 STS [R19], R24 ;  /* 0x0000001813000388 */ /* 0x0003e20000000800 */
[----:B------:R-:W-:Y:S01]  /*0880*/  BAR.SYNC.DEFER_BLOCKING 0x0 ;  /* 0x0000000000007b1d */ /* 0x000fe20000010000 */
[----:B------:R-:W-:-:S04]  /*0890*/  LOP3.LUT P0, RZ, R15, 0xff, RZ, 0xc0, !PT ;  /* 0x000000ff0fff7812 */ /* 0x000fc8000780c0ff */
[C---:B------:R-:W-:Y:S02]  /*08a0*/  ISETP.LT.AND P0, PT, R14.reuse, UR8, !P0 ;  /* 0x000000080e007c0c */ /* 0x040fe4000c701270 */
[----:B-1----:R-:W-:Y:S01]  /*08b0*/  LEA R24, P2, R14, R4, 0x2 ;  /* 0x000000040e187211 */ /* 0x002fe200078410ff */
[----:B------:R-:W1:Y:S01]  /*08c0*/  LDS R6, [UR4] ;  /* 0x00000004ff067984 */ /* 0x000e620008000800 */
[----:B------:R-:W-:Y:S01]  /*08d0*/  CS2R R12, SRZ ;  /* 0x00000000000c7805 */ /* 0x000fe2000001ff00 */
[----:B------:R-:W-:Y:S01]  /*08e0*/  ULDC.64 UR4, c[0x0][0x238] ;  /* 0x00008e0000047ab9 */ /* 0x000fe20000000a00 */
[----:B-1----:R-:W-:Y:S01]  /*08f0*/  FFMA R20, R6, R7, 9.9999997473787516356e-06 ;  /* 0x3727c5ac06147423 */ /* 0x002fe20000000007 */
[----:B------:R-:W-:-:S04]  /*0900*/  SHF.R.S32.HI R6, RZ, 0x1f, R14 ;  /* 0x0000001fff067819 */ /* 0x000fc8000001140e */
[----:B------:R-:W-:Y:S01]  /*0910*/  LEA.HI.X R25, R14, R5, R6, 0x2, P2 ;  /* 0x000000050e197211 */ /* 0x000fe200010f1406 */
[----:B------:R-:W1:Y:S01]  /*0920*/  MUFU.RSQ R20, R20 ;  /* 0x0000001400147308 */ /* 0x000e620000001400 */
[----:B------:R-:W-:Y:S01]  /*0930*/  BAR.SYNC.DEFER_BLOCKING 0x0 ;  /* 0x0000000000007b1d */ /* 0x000fe20000010000 */
[----:B------:R-:W-:Y:S02]  /*0940*/  CS2R R4, SRZ ;  /* 0x0000000000047805 */ /* 0x000fe4000001ff00 */
[----:B------:R-:W-:-:S03]  /*0950*/  CS2R R6, SRZ ;  /* 0x0000000000067805 */ /* 0x000fc6000001ff00 */
[----:B-1----:R1:W-:Y:S04]  /*0960*/  @P0 STG.E desc[UR6][R24.64], R20 ;  /* 0x0000001418000986 */ /* 0x0023e8000c101906 */
[----:B------:R-:W2:Y:S04]  /*0970*/  @!P1 LDG.E.EF.128 R4, desc[UR6][R22.64] ;  /* 0x0000000616049981 */ /* 0x000ea8000c0e1d00 */
[----:B------:R-:W3:Y:S01]  /*0980*/  LDG.E.EL.128 R8, desc[UR6][R26.64] ;  /* 0x000000061a087981 */ /* 0x000ee2000c2e1d00 */
[----:B------:R-:W-:-:S06]  /*0990*/  CS2R R14, SRZ ;  /* 0x00000000000e7805 */ /* 0x000fcc000001ff00 */
[----:B------:R-:W4:Y:S04]  /*09a0*/  @!P1 LDG.E.EF.128 R12, desc[UR6][R16.64+0x1000] ;  /* 0x00100006100c9981 */ /* 0x000f28000c0e1d00 */
[----:B------:R5:W4:Y:S01]  /*09b0*/  LDG.E.EL.128 R16, desc[UR6][R26.64+0x1000] ;  /* 0x001000061a107981 */ /* 0x000b22000c2e1d00 */
[----:B--2---:R-:W-:Y:S02]  /*09c0*/  HADD2.F32 R29, -RZ, R4.H1_H1 ;  /* 0x30000004ff1d7230 */ /* 0x004fe40000004100 */
[----:B------:R-:W-:Y:S02]  /*09d0*/  HADD2.F32 R21, -RZ, R4.H0_H0 ;  /* 0x20000004ff157230 */ /* 0x000fe40000004100 */
[----:B---3--:R-:W-:Y:S02]  /*09e0*/  HADD2.F32 R4, -RZ, R8.H1_H1 ;  /* 0x30000008ff047230 */ /* 0x008fe40000004100 */
[----:B------:R-:W-:Y:S01]  /*09f0*/  FMUL R29, R20, R29 ;  /* 0x0000001d141d7220 */ /* 0x000fe20000400000 */
[----:B------:R-:W-:-:S02]  /*0a00*/  HADD2.F32 R8, -RZ, R8.H0_H0 ;  /* 0x20000008ff087230 */ /* 0x000fc40000004100 */
[----:B------:R-:W-:Y:S01]  /*0a10*/  FMUL R21, R20, R21 ;  /* 0x0000001514157220 */ /* 0x000fe20000400000 */
[----:B-1----:R-:W-:Y:S02]  /*0a20*/  HADD2.F32 R25, -RZ, R5.H0_H0 ;  /* 0x20000005ff197230 */ /* 0x002fe40000004100 */
[----:B------:R-:W-:Y:S01]  /*0a30*/  FMUL R4, R4, R29 ;  /* 0x0000001d04047220 */ /* 0x000fe20000400000 */
[----:B------:R-:W-:Y:S02]  /*0a40*/  HADD2.F32 R29, -RZ, R5.H1_H1 ;  /* 0x30000005ff1d7230 */ /* 0x000fe40000004100 */
[----:B------:R-:W-:Y:S01]  /*0a50*/  FMUL R8, R8, R21 ;  /* 0x0000001508087220 */ /* 0x000fe20000400000 */
[----:B------:R-:W-:Y:S02]  /*0a60*/  HADD2.F32 R5, -RZ, R9.H1_H1 ;  /* 0x30000009ff057230 */ /* 0x000fe40000004100 */
[----:B------:R-:W-:Y:S01]  /*0a70*/  FMUL R22, R20, R25 ;  /* 0x0000001914167220 */ /* 0x000fe20000400000 */
[----:B------:R-:W-:-:S02]  /*0a80*/  HADD2.F32 R21, -RZ, R6.H0_H0 ;  /* 0x20000006ff157230 */ /* 0x000fc40000004100 */
[----:B------:R-:W-:Y:S02]  /*0a90*/  HADD2.F32 R23, -RZ, R6.H1_H1 ;  /* 0x30000006ff177230 */ /* 0x000fe40000004100 */
[C---:B------:R-:W-:Y:S01]  /*0aa0*/  FMUL R6, R20.reuse, R29 ;  /* 0x0000001d14067220 */ /* 0x040fe20000400000 */
[----:B------:R-:W-:Y:S02]  /*0ab0*/  HADD2.F32 R9, -RZ, R9.H0_H0 ;  /* 0x20000009ff097230 */ /* 0x000fe40000004100 */
[----:B-----5:R-:W-:Y:S01]  /*0ac0*/  FMUL R27, R20, R21 ;  /* 0x00000015141b7220 */ /* 0x020fe20000400000 */
[----:B------:R-:W-:Y:S02]  /*0ad0*/  HADD2.F32 R25, -RZ, R7.H0_H0 ;  /* 0x20000007ff197230 */ /* 0x000fe40000004100 */
[----:B------:R-:W-:Y:S01]  /*0ae0*/  FMUL R5, R5, R6 ;  /* 0x0000000605057220 */ /* 0x000fe20000400000 */
[----:B------:R-:W-:Y:S02]  /*0af0*/  HADD2.F32 R7, -RZ, R7.H1_H1 ;  /* 0x30000007ff077230 */ /* 0x000fe40000004100 */
[----:B------:R-:W-:Y:S01]  /*0b00*/  FMUL R9, R9, R22 ;  /* 0x0000001609097220 */ /* 0x000fe20000400000 */
[----:B------:R-:W-:-:S02]  /*0b10*/  HADD2.F32 R24, -RZ, R10.H1_H1 ;  /* 0x3000000aff187230 */ /* 0x000fc40000004100 */
[C---:B------:R-:W-:Y:S01]  /*0b20*/  FMUL R21, R20.reuse, R23 ;  /* 0x0000001714157220 */ /* 0x040fe20000400000 */
[----:B------:R-:W-:Y:S02]  /*0b30*/  HADD2.F32 R22, -RZ, R10.H0_H0 ;  /* 0x2000000aff167230 */ /* 0x000fe40000004100 */
[C---:B------:R-:W-:Y:S01]  /*0b40*/  FMUL R10, R20.reuse, R25 ;  /* 0x00000019140a7220 */ /* 0x040fe20000400000 */
[----:B------:R-:W-:Y:S02]  /*0b50*/  HADD2.F32 R6, -RZ, R11.H1_H1 ;  /* 0x3000000bff067230 */ /* 0x000fe40000004100 */
[----:B------:R-:W-:Y:S01]  /*0b60*/  FMUL R23, R20, R7 ;  /* 0x0000000714177220 */ /* 0x000fe20000400000 */
[----:B------:R-:W-:Y:S02]  /*0b70*/  HADD2.F32 R11, -RZ, R11.H0_H0 ;  /* 0x2000000bff0b7230 */ /* 0x000fe40000004100 */
[----:B------:R-:W-:Y:S01]  /*0b80*/  FMUL R21, R24, R21 ;  /* 0x0000001518157220 */ /* 0x000fe20000400000 */
[----:B------:R-:W-:Y:S01]  /*0b90*/  FMUL R22, R22, R27 ;  /* 0x0000001b16167220 */ /* 0x000fe20000400000 */
[----:B------:R-:W-:Y:S01]  /*0ba0*/  FMUL R6, R6, R23 ;  /* 0x0000001706067220 */ /* 0x000fe20000400000 */
[----:B----4-:R-:W-:-:S02]  /*0bb0*/  HADD2.F32 R23, -RZ, R12.H0_H0 ;  /* 0x2000000cff177230 */ /* 0x010fc40000004100 */
[----:B------:R-:W-:Y:S01]  /*0bc0*/  FMUL R7, R11, R10 ;  /* 0x0000000a0b077220 */ /* 0x000fe20000400000 */
[----:B------:R-:W-:Y:S01]  /*0bd0*/  HADD2.F32 R24, -RZ, R12.H1_H1 ;  /* 0x3000000cff187230 */ /* 0x000fe20000004100 */
[----:B------:R-:W1:Y:S01]  /*0be0*/  LDC.64 R10, c[0x0][0x238] ;  /* 0x00008e00ff0a7b82 */ /* 0x000e620000000a00 */
[----:B------:R-:W-:Y:S02]  /*0bf0*/  HADD2.F32 R25, -RZ, R14.H0_H0 ;  /* 0x2000000eff197230 */ /* 0x000fe40000004100 */
[C---:B------:R-:W-:Y:S01]  /*0c00*/  FMUL R23, R20.reuse, R23 ;  /* 0x0000001714177220 */ /* 0x040fe20000400000 */
[----:B------:R-:W-:Y:S02]  /*0c10*/  HADD2.F32 R12, -RZ, R13.H0_H0 ;  /* 0x2000000dff0c7230 */ /* 0x000fe40000004100 */
[C---:B------:R-:W-:Y:S01]  /*0c20*/  FMUL R24, R20.reuse, R24 ;  /* 0x0000001814187220 */ /* 0x040fe20000400000 */
[----:B------:R-:W-:Y:S02]  /*0c30*/  HADD2.F32 R26, -RZ, R15.H0_H0 ;  /* 0x2000000fff1a7230 */ /* 0x000fe40000004100 */
[----:B------:R-:W-:Y:S01]  /*0c40*/  FMUL R25, R20, R25 ;  /* 0x0000001914197220 */ /* 0x000fe20000400000 */
[----:B------:R-:W-:-:S02]  /*0c50*/  HADD2.F32 R27, -RZ, R16.H1_H1 ;  /* 0x30000010ff1b7230 */ /* 0x000fc40000004100 */
[C---:B------:R-:W-:Y:S01]  /*0c60*/  FMUL R12, R20.reuse, R12 ;  /* 0x0000000c140c7220 */ /* 0x040fe20000400000 */
[----:B------:R-:W-:Y:S02]  /*0c70*/  HADD2.F32 R13, -RZ, R13.H1_H1 ;  /* 0x3000000dff0d7230 */ /* 0x000fe40000004100 */
[----:B------:R-:W-:Y:S01]  /*0c80*/  FMUL R26, R20, R26 ;  /* 0x0000001a141a7220 */ /* 0x000fe20000400000 */
[----:B------:R-:W-:Y:S01]  /*0c90*/  HADD2.F32 R14, -RZ, R14.H1_H1 ;  /* 0x3000000eff0e7230 */ /* 0x000fe20000004100 */
[----:B------:R-:W-:Y:S01]  /*0ca0*/  F2FP.F16.F32.PACK_AB R8, R4, R8 ;  /* 0x000000080408723e */ /* 0x000fe200000000ff */
[----:B------:R-:W-:Y:S02]  /*0cb0*/  HADD2.F32 R15, -RZ, R15.H1_H1 ;  /* 0x3000000fff0f7230 */ /* 0x000fe40000004100 */
[C---:B------:R-:W-:Y:S01]  /*0cc0*/  FMUL R13, R20.reuse, R13 ;  /* 0x0000000d140d7220 */ /* 0x040fe20000400000 */
[----:B------:R-:W-:Y:S02]  /*0cd0*/  HADD2.F32 R16, -RZ, R16.H0_H0 ;  /* 0x20000010ff107230 */ /* 0x000fe40000004100 */
[C---:B------:R-:W-:Y:S01]  /*0ce0*/  FMUL R14, R20.reuse, R14 ;  /* 0x0000000e140e7220 */ /* 0x040fe20000400000 */
[----:B------:R-:W-:Y:S01]  /*0cf0*/  F2FP.F16.F32.PACK_AB R9, R5, R9 ;  /* 0x000000090509723e */ /* 0x000fe200000000ff */
[----:B------:R-:W-:Y:S01]  /*0d00*/  FMUL R15, R20, R15 ;  /* 0x0000000f140f7220 */ /* 0x000fe20000400000 */
[----:B------:R-:W-:-:S02]  /*0d10*/  HADD2.F32 R20, -RZ, R17.H1_H1 ;  /* 0x30000011ff147230 */ /* 0x000fc40000004100 */
[----:B------:R-:W-:Y:S01]  /*0d20*/  FMUL R16, R16, R23 ;  /* 0x0000001710107220 */ /* 0x000fe20000400000 */
[----:B------:R-:W-:Y:S01]  /*0d30*/  HADD2.F32 R23, -RZ, R17.H0_H0 ;  /* 0x20000011ff177230 */ /* 0x000fe20000004100 */
[----:B------:R-:W-:Y:S01]  /*0d40*/  IADD3 R4, P0, R0, UR4, RZ ;  /* 0x0000000400047c10 */ /* 0x000fe2000ff1e0ff */
[----:B------:R-:W-:Y:S01]  /*0d50*/  FMUL R24, R27, R24 ;  /* 0x000000181b187220 */ /* 0x000fe20000400000 */
[----:B-1----:R-:W-:Y:S01]  /*0d60*/  IMAD.WIDE R28, R3, 0x2, R10 ;  /* 0x00000002031c7825 */ /* 0x002fe200078e020a */
[----:B------:R-:W-:-:S03]  /*0d70*/  F2FP.F16.F32.PACK_AB R11, R6, R7 ;  /* 0x00000007060b723e */ /* 0x000fc600000000ff */
[----:B------:R-:W-:Y:S01]  /*0d80*/  FMUL R12, R23, R12 ;  /* 0x0000000c170c7220 */ /* 0x000fe20000400000 */
[----:B------:R-:W-:Y:S01]  /*0d90*/  FMUL R13, R20, R13 ;  /* 0x0000000d140d7220 */ /* 0x000fe20000400000 */
[----:B------:R-:W-:Y:S01]  /*0da0*/  HADD2.F32 R10, -RZ, R18.H0_H0 ;  /* 0x20000012ff0a7230 */ /* 0x000fe20000004100 */
[----:B------:R-:W-:Y:S01]  /*0db0*/  IADD3.X R5, R2, UR5, RZ, P0, !PT ;  /* 0x0000000502057c10 */ /* 0x000fe200087fe4ff */
[----:B------:R-:W-:Y:S01]  /*0dc0*/  HADD2.F32 R3, -RZ, R18.H1_H1 ;  /* 0x30000012ff037230 */ /* 0x000fe20000004100 */
[----:B------:R-:W-:Y:S01]  /*0dd0*/  F2FP.F16.F32.PACK_AB R16, R24, R16 ;  /* 0x000000101810723e */ /* 0x000fe200000000ff */
[----:B------:R-:W-:Y:S02]  /*0de0*/  HADD2.F32 R18, -RZ, R19.H1_H1 ;  /* 0x30000013ff127230 */ /* 0x000fe40000004100 */
[----:B------:R-:W-:Y:S01]  /*0df0*/  FMUL R25, R10, R25 ;  /* 0x000000190a197220 */ /* 0x000fe20000400000 */
[----:B------:R-:W-:Y:S01]  /*0e00*/  HADD2.F32 R19, -RZ, R19.H0_H0 ;  /* 0x20000013ff137230 */ /* 0x000fe20000004100 */
[----:B------:R-:W-:Y:S01]  /*0e10*/  F2FP.F16.F32.PACK_AB R10, R21, R22 ;  /* 0x00000016150a723e */ /* 0x000fe200000000ff */
[----:B------:R-:W-:Y:S01]  /*0e20*/  FMUL R14, R3, R14 ;  /* 0x0000000e030e7220 */ /* 0x000fe20000400000 */
[----:B------:R-:W-:Y:S01]  /*0e30*/  FMUL R0, R18, R15 ;  /* 0x0000000f12007220 */ /* 0x000fe20000400000 */
[----:B------:R-:W-:Y:S01]  /*0e40*/  F2FP.F16.F32.PACK_AB R17, R13, R12 ;  /* 0x0000000c0d11723e */ /* 0x000fe200000000ff */
[----:B------:R-:W-:Y:S01]  /*0e50*/  FMUL R19, R19, R26 ;  /* 0x0000001a13137220 */ /* 0x000fe20000400000 */
[----:B------:R1:W-:Y:S01]  /*0e60*/  @!P1 STG.E.128 desc[UR6][R28.64], R8 ;  /* 0x000000081c009986 */ /* 0x0003e2000c101d06 */
[----:B------:R-:W-:-:S03]  /*0e70*/  F2FP.F16.F32.PACK_AB R18, R14, R25 ;  /* 0x000000190e12723e */ /* 0x000fc600000000ff */
[----:B------:R-:W-:Y:S01]  /*0e80*/  F2FP.F16.F32.PACK_AB R19, R0, R19 ;  /* 0x000000130013723e */ /* 0x000fe200000000ff */
[----:B------:R-:W-:Y:S06]  /*0e90*/  @P1 EXIT ;  /* 0x000000000000194d */ /* 0x000fec0003800000 */
[----:B------:R-:W-:Y:S01]  /*0ea0*/  STG.E.128 desc[UR6][R4.64+0x1000], R16 ;  /* 0x0010001004007986 */ /* 0x000fe2000c101d06 */
[----:B------:R-:W-:Y:S05]  /*0eb0*/  EXIT ;  /* 0x000000000000794d */ /* 0x000fea0003800000 */
.L_x_1:
[----:B------:R-:W-:-:S00]  /*0ec0*/  BRA `(.L_x_1) ;  /* 0xfffffffc00fc7947 */ /* 0x000fc0000383ffff */
[----:B------:R-:W-:-:S00]  /*0ed0*/  NOP ;  /* 0x0000000000007918 */ /* 0x000fc00000000000 */
        /* <DEDUP_REMOVED lines=10> */
.L_x_2:


//--------------------- .nv.global.init           --------------------------
	.section	.nv.global.init,"aw",@progbits
.nv.global.init:
	.type		assertFunc_0,@object
	.size		assertFunc_0,(_$_str - assertFunc_0)
assertFunc_0:
        /*0000*/ 	.byte	0x75, 0x6e, 0x6b, 0x6e, 0x6f, 0x77, 0x6e, 0x00
	.type		_$_str,@object
	.size		_$_str,(assertMessage_0 - _$_str)
_$_str:
        /*0008*/ 	.byte	0x5f, 0x5f, 0x43, 0x55, 0x44, 0x41, 0x5f, 0x46, 0x54, 0x5a, 0x00
	.type		assertMessage_0,@object
	.size		assertMessage_0,(assertFile_0 - assertMessage_0)
assertMessage_0:
        /*0013*/ 	.byte	0x69, 0x6e, 0x64, 0x65, 0x78, 0x20, 0x6f, 0x75, 0x74, 0x20, 0x6f, 0x66, 0x20, 0x62, 0x6f, 0x75
        /*0023*/ 	.byte	0x6e, 0x64, 0x73, 0x3a, 0x20, 0x30, 0x20, 0x3c, 0x3d, 0x20, 0x74, 0x6d, 0x70, 0x34, 0x20, 0x3c
        /*0033*/ 	.byte	0x20, 0x31, 0x32, 0x38, 0x32, 0x35, 0x36, 0x00
	.type		assertFile_0,@object
	.size		assertFile_0,(.L_1 - assertFile_0)
assertFile_0:
        /*003b*/ 	.byte	0x2e, 0x2f, 0x6c, 0x6f, 0x63, 0x61, 0x6c, 0x5f, 0x63, 0x61, 0x63, 0x68, 0x65, 0x2f, 0x75, 0x73
        /*004b*/ 	.byte	0x2f, 0x63, 0x75, 0x73, 0x6e, 0x35, 0x72, 0x34, 0x66, 0x74, 0x6e, 0x63, 0x6c, 0x37, 0x67, 0x71
        /*005b*/ 	.byte	0x73, 0x69, 0x69, 0x78, 0x67, 0x33, 0x68, 0x77, 0x33, 0x6f, 0x6a, 0x63, 0x66, 0x75, 0x76, 0x61
        /*006b*/ 	.byte	0x71, 0x64, 0x68, 0x65, 0x7a, 0x6c, 0x78, 0x62, 0x6c, 0x77, 0x65, 0x63, 0x6e, 0x6c, 0x63, 0x6b
        /*007b*/ 	.byte	0x6a, 0x6b, 0x6a, 0x6e, 0x65, 0x2e, 0x70, 0x79, 0x00
.L_1:


//--------------------- .nv.shared.triton_red_fused__to_copy_add_embedding_mean_mul_pow_rsqrt_0 --------------------------
	.section	.nv.shared.triton_red_fused__to_copy_add_embedding_mean_mul_pow_rsqrt_0,"aw",@nobits
	.sectionflags	@""
	.align	16
	.zero		1024


//--------------------- .nv.constant0.triton_red_fused__to_copy_add_embedding_mean_mul_pow_rsqrt_0 --------------------------
	.section	.nv.constant0.triton_red_fused__to_copy_add_embedding_mean_mul_pow_rsqrt_0,"a",@progbits
	.sectionflags	@""
	.align	4
.nv.constant0.triton_red_fused__to_copy_add_embedding_mean_mul_pow_rsqrt_0:
	.zero		592


//--------------------- SYMBOLS --------------------------

	.type		__assertfail,@function
